//
// Generated by NVIDIA NVVM Compiler
//
// Compiler Build ID: CL-36424714
// Cuda compilation tools, release 13.0, V13.0.88
// Based on NVVM 20.0.0
//

.version 9.0
.target sm_100
.address_size 64

	// .globl	_Z16calculateAveragePiiPf
// _ZZ16calculateAveragePiiPfE10partialSum has been demoted

.visible .entry _Z16calculateAveragePiiPf(
	.param .u64 .ptr .align 1 _Z16calculateAveragePiiPf_param_0,
	.param .u32 _Z16calculateAveragePiiPf_param_1,
	.param .u64 .ptr .align 1 _Z16calculateAveragePiiPf_param_2
)
{
	.reg .pred 	%p<16>;
	.reg .b32 	%r<76>;
	.reg .b32 	%f<108>;
	.reg .b64 	%rd<19>;
	// demoted variable
	.shared .align 4 .b8 _ZZ16calculateAveragePiiPfE10partialSum[1024];
	ld.param.u64 	%rd7, [_Z16calculateAveragePiiPf_param_0];
	ld.param.u32 	%r32, [_Z16calculateAveragePiiPf_param_1];
	ld.param.u64 	%rd6, [_Z16calculateAveragePiiPf_param_2];
	cvta.to.global.u64 	%rd1, %rd7;
	mov.u32 	%r1, %tid.x;
	mov.u32 	%r2, %ntid.x;
	setp.ge.s32 	%p1, %r1, %r32;
	mov.f32 	%f98, 0f00000000;
	@%p1 bra 	$L__BB0_6;
	add.s32 	%r33, %r1, %r2;
	max.u32 	%r34, %r32, %r33;
	setp.lt.u32 	%p2, %r33, %r32;
	selp.u32 	%r35, 1, 0, %p2;
	add.s32 	%r36, %r33, %r35;
	sub.s32 	%r37, %r34, %r36;
	div.u32 	%r38, %r37, %r2;
	add.s32 	%r3, %r38, %r35;
	and.b32  	%r39, %r3, 3;
	setp.eq.s32 	%p3, %r39, 3;
	mov.f32 	%f98, 0f00000000;
	mov.u32 	%r67, %r1;
	@%p3 bra 	$L__BB0_4;
	mul.wide.u32 	%rd8, %r1, 4;
	add.s64 	%rd18, %rd1, %rd8;
	mul.wide.u32 	%rd3, %r2, 4;
	add.s32 	%r40, %r3, 1;
	and.b32  	%r41, %r40, 3;
	neg.s32 	%r65, %r41;
	mov.f32 	%f98, 0f00000000;
	mov.u32 	%r67, %r1;
$L__BB0_3:
	.pragma "nounroll";
	ld.global.u32 	%r42, [%rd18];
	cvt.rn.f32.s32 	%f25, %r42;
	add.f32 	%f98, %f98, %f25;
	add.s32 	%r67, %r67, %r2;
	add.s64 	%rd18, %rd18, %rd3;
	add.s32 	%r65, %r65, 1;
	setp.ne.s32 	%p4, %r65, 0;
	@%p4 bra 	$L__BB0_3;
$L__BB0_4:
	setp.lt.u32 	%p5, %r3, 3;
	@%p5 bra 	$L__BB0_6;
$L__BB0_5:
	mul.wide.u32 	%rd9, %r67, 4;
	add.s64 	%rd10, %rd1, %rd9;
	ld.global.u32 	%r43, [%rd10];
	cvt.rn.f32.s32 	%f26, %r43;
	add.f32 	%f27, %f98, %f26;
	add.s32 	%r44, %r67, %r2;
	mul.wide.u32 	%rd11, %r44, 4;
	add.s64 	%rd12, %rd1, %rd11;
	ld.global.u32 	%r45, [%rd12];
	cvt.rn.f32.s32 	%f28, %r45;
	add.f32 	%f29, %f27, %f28;
	add.s32 	%r46, %r44, %r2;
	mul.wide.u32 	%rd13, %r46, 4;
	add.s64 	%rd14, %rd1, %rd13;
	ld.global.u32 	%r47, [%rd14];
	cvt.rn.f32.s32 	%f30, %r47;
	add.f32 	%f31, %f29, %f30;
	add.s32 	%r48, %r46, %r2;
	mul.wide.u32 	%rd15, %r48, 4;
	add.s64 	%rd16, %rd1, %rd15;
	ld.global.u32 	%r49, [%rd16];
	cvt.rn.f32.s32 	%f32, %r49;
	add.f32 	%f98, %f31, %f32;
	add.s32 	%r67, %r48, %r2;
	setp.lt.s32 	%p6, %r67, %r32;
	@%p6 bra 	$L__BB0_5;
$L__BB0_6:
	shl.b32 	%r50, %r1, 2;
	mov.u32 	%r51, _ZZ16calculateAveragePiiPfE10partialSum;
	add.s32 	%r52, %r51, %r50;
	st.shared.f32 	[%r52], %f98;
	bar.sync 	0;
	setp.ne.s32 	%p7, %r1, 0;
	@%p7 bra 	$L__BB0_20;
	and.b32  	%r12, %r2, 15;
	setp.lt.u32 	%p8, %r2, 16;
	mov.f32 	%f107, 0f00000000;
	mov.b32 	%r72, 0;
	@%p8 bra 	$L__BB0_10;
	and.b32  	%r72, %r2, 2032;
	add.s32 	%r69, %r51, 32;
	and.b32  	%r56, %r2, -16;
	neg.s32 	%r70, %r56;
	mov.f32 	%f107, 0f00000000;
$L__BB0_9:
	.pragma "nounroll";
	ld.shared.f32 	%f36, [%r69+-32];
	add.f32 	%f37, %f107, %f36;
	ld.shared.f32 	%f38, [%r69+-28];
	add.f32 	%f39, %f37, %f38;
	ld.shared.f32 	%f40, [%r69+-24];
	add.f32 	%f41, %f39, %f40;
	ld.shared.f32 	%f42, [%r69+-20];
	add.f32 	%f43, %f41, %f42;
	ld.shared.f32 	%f44, [%r69+-16];
	add.f32 	%f45, %f43, %f44;
	ld.shared.f32 	%f46, [%r69+-12];
	add.f32 	%f47, %f45, %f46;
	ld.shared.f32 	%f48, [%r69+-8];
	add.f32 	%f49, %f47, %f48;
	ld.shared.f32 	%f50, [%r69+-4];
	add.f32 	%f51, %f49, %f50;
	ld.shared.f32 	%f52, [%r69];
	add.f32 	%f53, %f51, %f52;
	ld.shared.f32 	%f54, [%r69+4];
	add.f32 	%f55, %f53, %f54;
	ld.shared.f32 	%f56, [%r69+8];
	add.f32 	%f57, %f55, %f56;
	ld.shared.f32 	%f58, [%r69+12];
	add.f32 	%f59, %f57, %f58;
	ld.shared.f32 	%f60, [%r69+16];
	add.f32 	%f61, %f59, %f60;
	ld.shared.f32 	%f62, [%r69+20];
	add.f32 	%f63, %f61, %f62;
	ld.shared.f32 	%f64, [%r69+24];
	add.f32 	%f65, %f63, %f64;
	ld.shared.f32 	%f66, [%r69+28];
	add.f32 	%f107, %f65, %f66;
	add.s32 	%r70, %r70, 16;
	add.s32 	%r69, %r69, 64;
	setp.ne.s32 	%p9, %r70, 0;
	@%p9 bra 	$L__BB0_9;
$L__BB0_10:
	setp.eq.s32 	%p10, %r12, 0;
	@%p10 bra 	$L__BB0_19;
	and.b32  	%r20, %r2, 7;
	setp.lt.u32 	%p11, %r12, 8;
	@%p11 bra 	$L__BB0_13;
	shl.b32 	%r57, %r72, 2;
	add.s32 	%r59, %r51, %r57;
	ld.shared.f32 	%f68, [%r59];
	add.f32 	%f69, %f107, %f68;
	ld.shared.f32 	%f70, [%r59+4];
	add.f32 	%f71, %f69, %f70;
	ld.shared.f32 	%f72, [%r59+8];
	add.f32 	%f73, %f71, %f72;
	ld.shared.f32 	%f74, [%r59+12];
	add.f32 	%f75, %f73, %f74;
	ld.shared.f32 	%f76, [%r59+16];
	add.f32 	%f77, %f75, %f76;
	ld.shared.f32 	%f78, [%r59+20];
	add.f32 	%f79, %f77, %f78;
	ld.shared.f32 	%f80, [%r59+24];
	add.f32 	%f81, %f79, %f80;
	ld.shared.f32 	%f82, [%r59+28];
	add.f32 	%f107, %f81, %f82;
	add.s32 	%r72, %r72, 8;
$L__BB0_13:
	setp.eq.s32 	%p12, %r20, 0;
	@%p12 bra 	$L__BB0_19;
	and.b32  	%r23, %r2, 3;
	setp.lt.u32 	%p13, %r20, 4;
	@%p13 bra 	$L__BB0_16;
	shl.b32 	%r60, %r72, 2;
	add.s32 	%r62, %r51, %r60;
	ld.shared.f32 	%f84, [%r62];
	add.f32 	%f85, %f107, %f84;
	ld.shared.f32 	%f86, [%r62+4];
	add.f32 	%f87, %f85, %f86;
	ld.shared.f32 	%f88, [%r62+8];
	add.f32 	%f89, %f87, %f88;
	ld.shared.f32 	%f90, [%r62+12];
	add.f32 	%f107, %f89, %f90;
	add.s32 	%r72, %r72, 4;
$L__BB0_16:
	setp.eq.s32 	%p14, %r23, 0;
	@%p14 bra 	$L__BB0_19;
	shl.b32 	%r63, %r72, 2;
	add.s32 	%r75, %r51, %r63;
	neg.s32 	%r74, %r23;
$L__BB0_18:
	.pragma "nounroll";
	ld.shared.f32 	%f91, [%r75];
	add.f32 	%f107, %f107, %f91;
	add.s32 	%r75, %r75, 4;
	add.s32 	%r74, %r74, 1;
	setp.ne.s32 	%p15, %r74, 0;
	@%p15 bra 	$L__BB0_18;
$L__BB0_19:
	cvt.rn.f32.s32 	%f92, %r32;
	div.rn.f32 	%f93, %f107, %f92;
	cvta.to.global.u64 	%rd17, %rd6;
	st.global.f32 	[%rd17], %f93;
$L__BB0_20:
	ret;

}


// ===== COMPILED SASS (sm_100) =====

	.target	sm_100

	.elftype	@"ET_EXEC"


//--------------------- .note.nv.tkinfo           --------------------------
	.section	.note.nv.tkinfo,"",@"SHT_NOTE"
	.sectionflags	@"SHF_NOTE_NV_TKINFO"
	.tkinfo
        /*0018*/ 	.word	0x00000002
        /*0030*/ 	.string	""
        /*0030*/ 	.string	"ptxas"
        /*0030*/ 	.string	"Cuda compilation tools, release 13.0, V13.0.88"
        /*0030*/ 	.string	"Build cuda_13.0.r13.0/compiler.36424714_0"
        /*0030*/ 	.string	"-arch sm_100 -m 64 "



//--------------------- .note.nv.cuinfo           --------------------------
	.section	.note.nv.cuinfo,"",@"SHT_NOTE"
	.sectionflags	@"SHF_NOTE_NV_CUINFO"
        /*0018*/ 	.short	0x0002
        /*001a*/ 	.short	0x0064
        /*001c*/ 	.short	0x0082
	.zero		2


//--------------------- .nv.info                  --------------------------
	.section	.nv.info,"",@"SHT_CUDA_INFO"
	.align	4


	//----- nvinfo : EIATTR_REGCOUNT
	.align		4
        /*0000*/ 	.byte	0x04, 0x2f
        /*0002*/ 	.short	(.L_1 - .L_0)
	.align		4
.L_0:
        /*0004*/ 	.word	index@(_Z16calculateAveragePiiPf)
        /*0008*/ 	.word	0x00000018


	//----- nvinfo : EIATTR_FRAME_SIZE
	.align		4
.L_1:
        /*000c*/ 	.byte	0x04, 0x11
        /*000e*/ 	.short	(.L_3 - .L_2)
	.align		4
.L_2:
        /*0010*/ 	.word	index@($__internal_0_$__cuda_sm3x_div_rn_noftz_f32_slowpath)
        /*0014*/ 	.word	0x00000000


	//----- nvinfo : EIATTR_FRAME_SIZE
	.align		4
.L_3:
        /*0018*/ 	.byte	0x04, 0x11
        /*001a*/ 	.short	(.L_5 - .L_4)
	.align		4
.L_4:
        /*001c*/ 	.word	index@(_Z16calculateAveragePiiPf)
        /*0020*/ 	.word	0x00000000


	//----- nvinfo : EIATTR_MIN_STACK_SIZE
	.align		4
.L_5:
        /*0024*/ 	.byte	0x04, 0x12
        /*0026*/ 	.short	(.L_7 - .L_6)
	.align		4
.L_6:
        /*0028*/ 	.word	index@(_Z16calculateAveragePiiPf)
        /*002c*/ 	.word	0x00000000
.L_7:


//--------------------- .nv.compat                --------------------------
	.section	.nv.compat,"",@"SHT_CUDA_COMPAT_INFO"
	.align	4
        /*0000*/ 	.byte	0x02, 0x09, 0x00, 0x00, 0x02, 0x02, 0x01, 0x00, 0x02, 0x05, 0x05, 0x00, 0x03, 0x07, 0x01, 0x01
        /*0010*/ 	.byte	0x02, 0x03, 0x00, 0x00, 0x02, 0x06, 0x01, 0x00, 0x04, 0x0b, 0x08, 0x00, 0x01, 0x00, 0x00, 0x00
        /*0020*/ 	.byte	0x00, 0x00, 0x00, 0x00


//--------------------- .nv.info._Z16calculateAveragePiiPf --------------------------
	.section	.nv.info._Z16calculateAveragePiiPf,"",@"SHT_CUDA_INFO"
	.sectionflags	@""
	.align	4


	//----- nvinfo : EIATTR_CUDA_API_VERSION
	.align		4
        /*0000*/ 	.byte	0x04, 0x37
        /*0002*/ 	.short	(.L_9 - .L_8)
.L_8:
        /*0004*/ 	.word	0x00000082


	//----- nvinfo : EIATTR_KPARAM_INFO
	.align		4
.L_9:
        /*0008*/ 	.byte	0x04, 0x17
        /*000a*/ 	.short	(.L_11 - .L_10)
.L_10:
        /*000c*/ 	.word	0x00000000
        /*0010*/ 	.short	0x0002
        /*0012*/ 	.short	0x0010
        /*0014*/ 	.byte	0x00, 0xf5, 0x21, 0x00


	//----- nvinfo : EIATTR_KPARAM_INFO
	.align		4
.L_11:
        /*0018*/ 	.byte	0x04, 0x17
        /*001a*/ 	.short	(.L_13 - .L_12)
.L_12:
        /*001c*/ 	.word	0x00000000
        /*0020*/ 	.short	0x0001
        /*0022*/ 	.short	0x0008
        /*0024*/ 	.byte	0x00, 0xf0, 0x11, 0x00


	//----- nvinfo : EIATTR_KPARAM_INFO
	.align		4
.L_13:
        /*0028*/ 	.byte	0x04, 0x17
        /*002a*/ 	.short	(.L_15 - .L_14)
.L_14:
        /*002c*/ 	.word	0x00000000
        /*0030*/ 	.short	0x0000
        /*0032*/ 	.short	0x0000
        /*0034*/ 	.byte	0x00, 0xf5, 0x21, 0x00


	//----- nvinfo : EIATTR_SPARSE_MMA_MASK
	.align		4
.L_15:
        /*0038*/ 	.byte	0x03, 0x50
        /*003a*/ 	.short	0x0000


	//----- nvinfo : EIATTR_MAXREG_COUNT
	.align		4
        /*003c*/ 	.byte	0x03, 0x1b
        /*003e*/ 	.short	0x00ff


	//----- nvinfo : EIATTR_NUM_BARRIERS
	.align		4
        /*0040*/ 	.byte	0x02, 0x4c
        /*0042*/ 	.byte	0x01
	.zero		1


	//----- nvinfo : EIATTR_MERCURY_ISA_VERSION
	.align		4
        /*0044*/ 	.byte	0x03, 0x5f
        /*0046*/ 	.short	0x0101


	//----- nvinfo : EIATTR_VRC_CTA_INIT_COUNT
	.align		4
        /*0048*/ 	.byte	0x02, 0x4a
	.zero		1
	.zero		1


	//----- nvinfo : EIATTR_EXIT_INSTR_OFFSETS
	.align		4
        /*004c*/ 	.byte	0x04, 0x1c
        /*004e*/ 	.short	(.L_17 - .L_16)


	//   ....[0]....
.L_16:
        /*0050*/ 	.word	0x00000580


	//   ....[1]....
        /*0054*/ 	.word	0x00000ae0


	//----- nvinfo : EIATTR_CRS_STACK_SIZE
	.align		4
.L_17:
        /*0058*/ 	.byte	0x04, 0x1e
        /*005a*/ 	.short	(.L_19 - .L_18)
.L_18:
        /*005c*/ 	.word	0x00000000


	//----- nvinfo : EIATTR_CBANK_PARAM_SIZE
	.align		4
.L_19:
        /*0060*/ 	.byte	0x03, 0x19
        /*0062*/ 	.short	0x0018


	//----- nvinfo : EIATTR_PARAM_CBANK
	.align		4
        /*0064*/ 	.byte	0x04, 0x0a
        /*0066*/ 	.short	(.L_21 - .L_20)
	.align		4
.L_20:
        /*0068*/ 	.word	index@(.nv.constant0._Z16calculateAveragePiiPf)
        /*006c*/ 	.short	0x0380
        /*006e*/ 	.short	0x0018


	//----- nvinfo : EIATTR_SW_WAR
	.align		4
.L_21:
        /*0070*/ 	.byte	0x04, 0x36
        /*0072*/ 	.short	(.L_23 - .L_22)
.L_22:
        /*0074*/ 	.word	0x00000008
.L_23:


//--------------------- .nv.callgraph             --------------------------
	.section	.nv.callgraph,"",@"SHT_CUDA_CALLGRAPH"
	.align	4
	.sectionentsize	8
	.align		4
        /*0000*/ 	.word	0x00000000
	.align		4
        /*0004*/ 	.word	0xffffffff
	.align		4
        /*0008*/ 	.word	0x00000000
	.align		4
        /*000c*/ 	.word	0xfffffffe
	.align		4
        /*0010*/ 	.word	0x00000000
	.align		4
        /*0014*/ 	.word	0xfffffffd
	.align		4
        /*0018*/ 	.word	0x00000000
	.align		4
        /*001c*/ 	.word	0xfffffffc


//--------------------- .text._Z16calculateAveragePiiPf --------------------------
	.section	.text._Z16calculateAveragePiiPf,"ax",@progbits
	.align	128
        .global         _Z16calculateAveragePiiPf
        .type           _Z16calculateAveragePiiPf,@function
        .size           _Z16calculateAveragePiiPf,(.L_x_22 - _Z16calculateAveragePiiPf)
        .other          _Z16calculateAveragePiiPf,@"STO_CUDA_ENTRY STV_DEFAULT"
_Z16calculateAveragePiiPf:
.text._Z16calculateAveragePiiPf:
[----:B------:R-:W-:Y:S01]  /*0000*/  LDC R1, c[0x0][0x37c] ;  /* 0x0000df00ff017b82 */ /* 0x000fe20000000800 */
[----:B------:R-:W0:Y:S01]  /*0010*/  S2R R3, SR_TID.X ;  /* 0x0000000000037919 */ /* 0x000e220000002100 */
[----:B------:R-:W0:Y:S06]  /*0020*/  LDCU UR8, c[0x0][0x388] ;  /* 0x00007100ff0877ac */ /* 0x000e2c0008000800 */
[----:B------:R-:W1:Y:S01]  /*0030*/  LDC R0, c[0x0][0x360] ;  /* 0x0000d800ff007b82 */ /* 0x000e620000000800 */
[----:B------:R-:W-:Y:S01]  /*0040*/  BSSY.RECONVERGENT B0, `(.L_x_0) ;  /* 0x000004c000007945 */ /* 0x000fe20003800200 */
[----:B------:R-:W-:Y:S01]  /*0050*/  IMAD.MOV.U32 R2, RZ, RZ, RZ ;  /* 0x000000ffff027224 */ /* 0x000fe200078e00ff */
[----:B------:R-:W2:Y:S01]  /*0060*/  LDCU.64 UR6, c[0x0][0x358] ;  /* 0x00006b00ff0677ac */ /* 0x000ea20008000a00 */
[----:B0-----:R-:W-:-:S13]  /*0070*/  ISETP.GE.AND P0, PT, R3, UR8, PT ;  /* 0x0000000803007c0c */ /* 0x001fda000bf06270 */
[----:B--2---:R-:W-:Y:S05]  /*0080*/  @P0 BRA `(.L_x_1) ;  /* 0x00000004001c0947 */ /* 0x004fea0003800000 */
[----:B-1----:R-:W0:Y:S01]  /*0090*/  I2F.U32.RP R8, R0 ;  /* 0x0000000000087306 */ /* 0x002e220000209000 */
[----:B------:R-:W-:Y:S01]  /*00a0*/  IADD3 R2, PT, PT, R3, R0, RZ ;  /* 0x0000000003027210 */ /* 0x000fe20007ffe0ff */
[----:B------:R-:W-:Y:S01]  /*00b0*/  BSSY.RECONVERGENT B1, `(.L_x_2) ;  /* 0x000002d000017945 */ /* 0x000fe20003800200 */
[----:B------:R-:W-:Y:S02]  /*00c0*/  ISETP.NE.U32.AND P2, PT, R0, RZ, PT ;  /* 0x000000ff0000720c */ /* 0x000fe40003f45070 */
[C---:B------:R-:W-:Y:S02]  /*00d0*/  ISETP.GE.U32.AND P0, PT, R2.reuse, UR8, PT ;  /* 0x0000000802007c0c */ /* 0x040fe4000bf06070 */
[----:B------:R-:W-:Y:S02]  /*00e0*/  VIMNMX.U32 R7, PT, PT, R2, UR8, !PT ;  /* 0x0000000802077c48 */ /* 0x000fe4000ffe0000 */
[----:B------:R-:W-:Y:S02]  /*00f0*/  SEL R6, RZ, 0x1, P0 ;  /* 0x00000001ff067807 */ /* 0x000fe40000000000 */
[----:B------:R-:W-:-:S02]  /*0100*/  MOV R15, R3 ;  /* 0x00000003000f7202 */ /* 0x000fc40000000f00 */
[----:B------:R-:W-:Y:S01]  /*0110*/  IADD3 R7, PT, PT, R7, -R2, -R6 ;  /* 0x8000000207077210 */ /* 0x000fe20007ffe806 */
[----:B0-----:R-:W0:Y:S02]  /*0120*/  MUFU.RCP R8, R8 ;  /* 0x0000000800087308 */ /* 0x001e240000001000 */
[----:B0-----:R-:W-:-:S06]  /*0130*/  VIADD R4, R8, 0xffffffe ;  /* 0x0ffffffe08047836 */ /* 0x001fcc0000000000 */
[----:B------:R0:W1:Y:S02]  /*0140*/  F2I.FTZ.U32.TRUNC.NTZ R5, R4 ;  /* 0x0000000400057305 */ /* 0x000064000021f000 */
[----:B0-----:R-:W-:Y:S02]  /*0150*/  IMAD.MOV.U32 R4, RZ, RZ, RZ ;  /* 0x000000ffff047224 */ /* 0x001fe400078e00ff */
[----:B-1----:R-:W-:-:S04]  /*0160*/  IMAD.MOV R9, RZ, RZ, -R5 ;  /* 0x000000ffff097224 */ /* 0x002fc800078e0a05 */
[----:B------:R-:W-:-:S04]  /*0170*/  IMAD R9, R9, R0, RZ ;  /* 0x0000000009097224 */ /* 0x000fc800078e02ff */
[----:B------:R-:W-:Y:S02]  /*0180*/  IMAD.HI.U32 R8, R5, R9, R4 ;  /* 0x0000000905087227 */ /* 0x000fe400078e0004 */
[----:B------:R-:W0:Y:S04]  /*0190*/  LDC.64 R4, c[0x0][0x380] ;  /* 0x0000e000ff047b82 */ /* 0x000e280000000a00 */
[----:B------:R-:W-:-:S04]  /*01a0*/  IMAD.HI.U32 R9, R8, R7, RZ ;  /* 0x0000000708097227 */ /* 0x000fc800078e00ff */
[----:B------:R-:W-:-:S04]  /*01b0*/  IMAD.MOV R2, RZ, RZ, -R9 ;  /* 0x000000ffff027224 */ /* 0x000fc800078e0a09 */
[----:B------:R-:W-:-:S05]  /*01c0*/  IMAD R7, R0, R2, R7 ;  /* 0x0000000200077224 */ /* 0x000fca00078e0207 */
[----:B------:R-:W-:-:S13]  /*01d0*/  ISETP.GE.U32.AND P0, PT, R7, R0, PT ;  /* 0x000000000700720c */ /* 0x000fda0003f06070 */
[----:B------:R-:W-:Y:S01]  /*01e0*/  @P0 IMAD.IADD R7, R7, 0x1, -R0 ;  /* 0x0000000107070824 */ /* 0x000fe200078e0a00 */
[----:B------:R-:W-:-:S04]  /*01f0*/  @P0 IADD3 R9, PT, PT, R9, 0x1, RZ ;  /* 0x0000000109090810 */ /* 0x000fc80007ffe0ff */
[----:B------:R-:W-:-:S13]  /*0200*/  ISETP.GE.U32.AND P1, PT, R7, R0, PT ;  /* 0x000000000700720c */ /* 0x000fda0003f26070 */
[----:B------:R-:W-:Y:S01]  /*0210*/  @P1 VIADD R9, R9, 0x1 ;  /* 0x0000000109091836 */ /* 0x000fe20000000000 */
[----:B------:R-:W-:-:S05]  /*0220*/  @!P2 LOP3.LUT R9, RZ, R0, RZ, 0x33, !PT ;  /* 0x00000000ff09a212 */ /* 0x000fca00078e33ff */
[----:B------:R-:W-:-:S05]  /*0230*/  IMAD.IADD R9, R6, 0x1, R9 ;  /* 0x0000000106097824 */ /* 0x000fca00078e0209 */
[C---:B------:R-:W-:Y:S02]  /*0240*/  LOP3.LUT R2, R9.reuse, 0x3, RZ, 0xc0, !PT ;  /* 0x0000000309027812 */ /* 0x040fe400078ec0ff */
[----:B------:R-:W-:Y:S02]  /*0250*/  ISETP.GE.U32.AND P1, PT, R9, 0x3, PT ;  /* 0x000000030900780c */ /* 0x000fe40003f26070 */
[----:B------:R-:W-:Y:S01]  /*0260*/  ISETP.NE.AND P0, PT, R2, 0x3, PT ;  /* 0x000000030200780c */ /* 0x000fe20003f05270 */
[----:B------:R-:W-:-:S12]  /*0270*/  IMAD.MOV.U32 R2, RZ, RZ, RZ ;  /* 0x000000ffff027224 */ /* 0x000fd800078e00ff */
[----:B0-----:R-:W-:Y:S05]  /*0280*/  @!P0 BRA `(.L_x_3) ;  /* 0x00000000003c8947 */ /* 0x001fea0003800000 */
[----:B------:R-:W0:Y:S01]  /*0290*/  LDC.64 R6, c[0x0][0x380] ;  /* 0x0000e000ff067b82 */ /* 0x000e220000000a00 */
[----:B------:R-:W-:Y:S02]  /*02a0*/  VIADD R9, R9, 0x1 ;  /* 0x0000000109097836 */ /* 0x000fe40000000000 */
[----:B------:R-:W-:Y:S02]  /*02b0*/  IMAD.MOV.U32 R2, RZ, RZ, RZ ;  /* 0x000000ffff027224 */ /* 0x000fe400078e00ff */
[----:B------:R-:W-:Y:S01]  /*02c0*/  IMAD.MOV.U32 R15, RZ, RZ, R3 ;  /* 0x000000ffff0f7224 */ /* 0x000fe200078e0003 */
[----:B------:R-:W-:-:S04]  /*02d0*/  LOP3.LUT R9, R9, 0x3, RZ, 0xc0, !PT ;  /* 0x0000000309097812 */ /* 0x000fc800078ec0ff */
[----:B------:R-:W-:Y:S01]  /*02e0*/  IADD3 R9, PT, PT, -R9, RZ, RZ ;  /* 0x000000ff09097210 */ /* 0x000fe20007ffe1ff */
[----:B0-----:R-:W-:-:S07]  /*02f0*/  IMAD.WIDE.U32 R6, R3, 0x4, R6 ;  /* 0x0000000403067825 */ /* 0x001fce00078e0006 */
.L_x_4:
[----:B------:R0:W2:Y:S01]  /*0300*/  LDG.E R8, desc[UR6][R6.64] ;  /* 0x0000000606087981 */ /* 0x0000a2000c1e1900 */
[----:B------:R-:W-:Y:S02]  /*0310*/  VIADD R9, R9, 0x1 ;  /* 0x0000000109097836 */ /* 0x000fe40000000000 */
[----:B------:R-:W-:-:S03]  /*0320*/  IMAD.IADD R15, R0, 0x1, R15 ;  /* 0x00000001000f7824 */ /* 0x000fc600078e020f */
[----:B------:R-:W-:Y:S01]  /*0330*/  ISETP.NE.AND P0, PT, R9, RZ, PT ;  /* 0x000000ff0900720c */ /* 0x000fe20003f05270 */
[----:B0-----:R-:W-:Y:S01]  /*0340*/  IMAD.WIDE.U32 R6, R0, 0x4, R6 ;  /* 0x0000000400067825 */ /* 0x001fe200078e0006 */
[----:B--2---:R-:W-:-:S05]  /*0350*/  I2FP.F32.S32 R11, R8 ;  /* 0x00000008000b7245 */ /* 0x004fca0000201400 */
[----:B------:R-:W-:-:S06]  /*0360*/  FADD R2, R11, R2 ;  /* 0x000000020b027221 */ /* 0x000fcc0000000000 */
[----:B------:R-:W-:Y:S05]  /*0370*/  @P0 BRA `(.L_x_4) ;  /* 0xfffffffc00e00947 */ /* 0x000fea000383ffff */
.L_x_3:
[----:B------:R-:W-:Y:S05]  /*0380*/  BSYNC.RECONVERGENT B1 ;  /* 0x0000000000017941 */ /* 0x000fea0003800200 */
.L_x_2:
[----:B------:R-:W-:Y:S05]  /*0390*/  @!P1 BRA `(.L_x_1) ;  /* 0x0000000000589947 */ /* 0x000fea0003800000 */
.L_x_5:
[----:B------:R-:W-:-:S04]  /*03a0*/  IMAD.WIDE.U32 R6, R15, 0x4, R4 ;  /* 0x000000040f067825 */ /* 0x000fc800078e0004 */
[----:B------:R-:W-:Y:S02]  /*03b0*/  IMAD.IADD R9, R0, 0x1, R15 ;  /* 0x0000000100097824 */ /* 0x000fe400078e020f */
[----:B------:R-:W2:Y:S03]  /*03c0*/  LDG.E R6, desc[UR6][R6.64] ;  /* 0x0000000606067981 */ /* 0x000ea6000c1e1900 */
[C---:B------:R-:W-:Y:S01]  /*03d0*/  IADD3 R11, PT, PT, R9.reuse, R0, RZ ;  /* 0x00000000090b7210 */ /* 0x040fe20007ffe0ff */
[----:B------:R-:W-:-:S04]  /*03e0*/  IMAD.WIDE.U32 R8, R9, 0x4, R4 ;  /* 0x0000000409087825 */ /* 0x000fc800078e0004 */
[C---:B------:R-:W-:Y:S02]  /*03f0*/  IMAD.IADD R19, R11.reuse, 0x1, R0 ;  /* 0x000000010b137824 */ /* 0x040fe400078e0200 */
[--C-:B------:R-:W-:Y:S01]  /*0400*/  IMAD.WIDE.U32 R10, R11, 0x4, R4.reuse ;  /* 0x000000040b0a7825 */ /* 0x100fe200078e0004 */
[----:B------:R-:W3:Y:S03]  /*0410*/  LDG.E R8, desc[UR6][R8.64] ;  /* 0x0000000608087981 */ /* 0x000ee6000c1e1900 */
[----:B------:R-:W-:Y:S02]  /*0420*/  IMAD.WIDE.U32 R12, R19, 0x4, R4 ;  /* 0x00000004130c7825 */ /* 0x000fe400078e0004 */
[----:B------:R-:W4:Y:S04]  /*0430*/  LDG.E R10, desc[UR6][R10.64] ;  /* 0x000000060a0a7981 */ /* 0x000f28000c1e1900 */
[----:B------:R-:W5:Y:S01]  /*0440*/  LDG.E R12, desc[UR6][R12.64] ;  /* 0x000000060c0c7981 */ /* 0x000f62000c1e1900 */
[----:B--2---:R-:W-:-:S05]  /*0450*/  I2FP.F32.S32 R15, R6 ;  /* 0x00000006000f7245 */ /* 0x004fca0000201400 */
[----:B------:R-:W-:Y:S01]  /*0460*/  FADD R2, R15, R2 ;  /* 0x000000020f027221 */ /* 0x000fe20000000000 */
[----:B------:R-:W-:-:S05]  /*0470*/  IMAD.IADD R15, R19, 0x1, R0 ;  /* 0x00000001130f7824 */ /* 0x000fca00078e0200 */
[----:B------:R-:W-:Y:S02]  /*0480*/  ISETP.GE.AND P0, PT, R15, UR8, PT ;  /* 0x000000080f007c0c */ /* 0x000fe4000bf06270 */
[----:B---3--:R-:W-:Y:S02]  /*0490*/  I2FP.F32.S32 R17, R8 ;  /* 0x0000000800117245 */ /* 0x008fe40000201400 */
[----:B----4-:R-:W-:-:S03]  /*04a0*/  I2FP.F32.S32 R7, R10 ;  /* 0x0000000a00077245 */ /* 0x010fc60000201400 */
[----:B------:R-:W-:Y:S01]  /*04b0*/  FADD R2, R2, R17 ;  /* 0x0000001102027221 */ /* 0x000fe20000000000 */
[----:B-----5:R-:W-:-:S03]  /*04c0*/  I2FP.F32.S32 R9, R12 ;  /* 0x0000000c00097245 */ /* 0x020fc60000201400 */
[----:B------:R-:W-:-:S04]  /*04d0*/  FADD R2, R2, R7 ;  /* 0x0000000702027221 */ /* 0x000fc80000000000 */
[----:B------:R-:W-:Y:S01]  /*04e0*/  FADD R2, R2, R9 ;  /* 0x0000000902027221 */ /* 0x000fe20000000000 */
[----:B------:R-:W-:Y:S06]  /*04f0*/  @!P0 BRA `(.L_x_5) ;  /* 0xfffffffc00a88947 */ /* 0x000fec000383ffff */
.L_x_1:
[----:B------:R-:W-:Y:S05]  /*0500*/  BSYNC.RECONVERGENT B0 ;  /* 0x0000000000007941 */ /* 0x000fea0003800200 */
.L_x_0:
[----:B------:R-:W0:Y:S01]  /*0510*/  S2UR UR5, SR_CgaCtaId ;  /* 0x00000000000579c3 */ /* 0x000e220000008800 */
[----:B------:R-:W-:Y:S01]  /*0520*/  UMOV UR4, 0x400 ;  /* 0x0000040000047882 */ /* 0x000fe20000000000 */
[----:B------:R-:W-:Y:S01]  /*0530*/  ISETP.NE.AND P0, PT, R3, RZ, PT ;  /* 0x000000ff0300720c */ /* 0x000fe20003f05270 */
[----:B0-----:R-:W-:-:S06]  /*0540*/  ULEA UR4, UR5, UR4, 0x18 ;  /* 0x0000000405047291 */ /* 0x001fcc000f8ec0ff */
[----:B------:R-:W-:-:S05]  /*0550*/  LEA R3, R3, UR4, 0x2 ;  /* 0x0000000403037c11 */ /* 0x000fca000f8e10ff */
[----:B------:R0:W-:Y:S01]  /*0560*/  STS [R3], R2 ;  /* 0x0000000203007388 */ /* 0x0001e20000000800 */
[----:B------:R-:W-:Y:S06]  /*0570*/  BAR.SYNC.DEFER_BLOCKING 0x0 ;  /* 0x0000000000007b1d */ /* 0x000fec0000010000 */
[----:B------:R-:W-:Y:S05]  /*0580*/  @P0 EXIT ;  /* 0x000000000000094d */ /* 0x000fea0003800000 */
[C---:B-1----:R-:W-:Y:S02]  /*0590*/  ISETP.GE.U32.AND P0, PT, R0.reuse, 0x10, PT ;  /* 0x000000100000780c */ /* 0x042fe40003f06070 */
[----:B0-----:R-:W-:Y:S02]  /*05a0*/  CS2R R2, SRZ ;  /* 0x0000000000027805 */ /* 0x001fe4000001ff00 */
[----:B------:R-:W-:-:S04]  /*05b0*/  LOP3.LUT R21, R0, 0xf, RZ, 0xc0, !PT ;  /* 0x0000000f00157812 */ /* 0x000fc800078ec0ff */
[----:B------:R-:W-:-:S05]  /*05c0*/  ISETP.NE.AND P1, PT, R21, RZ, PT ;  /* 0x000000ff1500720c */ /* 0x000fca0003f25270 */
[----:B------:R-:W-:Y:S08]  /*05d0*/  @!P0 BRA `(.L_x_6) ;  /* 0x0000000000748947 */ /* 0x000ff00003800000 */
[C---:B------:R-:W-:Y:S01]  /*05e0*/  LOP3.LUT R20, R0.reuse, 0xfffffff0, RZ, 0xc0, !PT ;  /* 0xfffffff000147812 */ /* 0x040fe200078ec0ff */
[----:B------:R-:W-:Y:S01]  /*05f0*/  IMAD.MOV.U32 R3, RZ, RZ, RZ ;  /* 0x000000ffff037224 */ /* 0x000fe200078e00ff */
[----:B------:R-:W-:Y:S01]  /*0600*/  LOP3.LUT R2, R0, 0x7f0, RZ, 0xc0, !PT ;  /* 0x000007f000027812 */ /* 0x000fe200078ec0ff */
[----:B------:R-:W-:Y:S01]  /*0610*/  UIADD3 UR5, UPT, UPT, UR4, 0x20, URZ ;  /* 0x0000002004057890 */ /* 0x000fe2000fffe0ff */
[----:B------:R-:W-:-:S11]  /*0620*/  IADD3 R20, PT, PT, -R20, RZ, RZ ;  /* 0x000000ff14147210 */ /* 0x000fd60007ffe1ff */
.L_x_7:
[----:B------:R-:W0:Y:S01]  /*0630*/  LDS.128 R4, [UR5+-0x20] ;  /* 0xffffe005ff047984 */ /* 0x000e220008000c00 */
[----:B------:R-:W-:-:S03]  /*0640*/  VIADD R20, R20, 0x10 ;  /* 0x0000001014147836 */ /* 0x000fc60000000000 */
[----:B------:R-:W1:Y:S02]  /*0650*/  LDS.128 R8, [UR5+-0x10] ;  /* 0xfffff005ff087984 */ /* 0x000e640008000c00 */
[----:B------:R-:W-:Y:S02]  /*0660*/  ISETP.NE.AND P0, PT, R20, RZ, PT ;  /* 0x000000ff1400720c */ /* 0x000fe40003f05270 */
[----:B------:R-:W2:Y:S04]  /*0670*/  LDS.128 R12, [UR5] ;  /* 0x00000005ff0c7984 */ /* 0x000ea80008000c00 */
[----:B------:R-:W3:Y:S01]  /*0680*/  LDS.128 R16, [UR5+0x10] ;  /* 0x00001005ff107984 */ /* 0x000ee20008000c00 */
[----:B------:R-:W-:Y:S01]  /*0690*/  UIADD3 UR5, UPT, UPT, UR5, 0x40, URZ ;  /* 0x0000004005057890 */ /* 0x000fe2000fffe0ff */
[----:B0-----:R-:W-:-:S04]  /*06a0*/  FADD R4, R4, R3 ;  /* 0x0000000304047221 */ /* 0x001fc80000000000 */
[----:B------:R-:W-:-:S04]  /*06b0*/  FADD R5, R4, R5 ;  /* 0x0000000504057221 */ /* 0x000fc80000000000 */
[----:B------:R-:W-:-:S04]  /*06c0*/  FADD R6, R5, R6 ;  /* 0x0000000605067221 */ /* 0x000fc80000000000 */
[----:B------:R-:W-:-:S04]  /*06d0*/  FADD R7, R6, R7 ;  /* 0x0000000706077221 */ /* 0x000fc80000000000 */
[----:B-1----:R-:W-:-:S04]  /*06e0*/  FADD R8, R7, R8 ;  /* 0x0000000807087221 */ /* 0x002fc80000000000 */
[----:B------:R-:W-:-:S04]  /*06f0*/  FADD R9, R8, R9 ;  /* 0x0000000908097221 */ /* 0x000fc80000000000 */
[----:B------:R-:W-:-:S04]  /*0700*/  FADD R10, R9, R10 ;  /* 0x0000000a090a7221 */ /* 0x000fc80000000000 */
[----:B------:R-:W-:-:S04]  /*0710*/  FADD R11, R10, R11 ;  /* 0x0000000b0a0b7221 */ /* 0x000fc80000000000 */
[----:B--2---:R-:W-:-:S04]  /*0720*/  FADD R12, R11, R12 ;  /* 0x0000000c0b0c7221 */ /* 0x004fc80000000000 */
[----:B------:R-:W-:-:S04]  /*0730*/  FADD R13, R12, R13 ;  /* 0x0000000d0c0d7221 */ /* 0x000fc80000000000 */
[----:B------:R-:W-:-:S04]  /*0740*/  FADD R14, R13, R14 ;  /* 0x0000000e0d0e7221 */ /* 0x000fc80000000000 */
[----:B------:R-:W-:-:S04]  /*0750*/  FADD R15, R14, R15 ;  /* 0x0000000f0e0f7221 */ /* 0x000fc80000000000 */
[----:B---3--:R-:W-:-:S04]  /*0760*/  FADD R16, R15, R16 ;  /* 0x000000100f107221 */ /* 0x008fc80000000000 */
[----:B------:R-:W-:-:S04]  /*0770*/  FADD R17, R16, R17 ;  /* 0x0000001110117221 */ /* 0x000fc80000000000 */
[----:B------:R-:W-:-:S04]  /*0780*/  FADD R18, R17, R18 ;  /* 0x0000001211127221 */ /* 0x000fc80000000000 */
[----:B------:R-:W-:Y:S01]  /*0790*/  FADD R3, R18, R19 ;  /* 0x0000001312037221 */ /* 0x000fe20000000000 */
[----:B------:R-:W-:Y:S06]  /*07a0*/  @P0 BRA `(.L_x_7) ;  /* 0xfffffffc00a00947 */ /* 0x000fec000383ffff */
.L_x_6:
[----:B------:R-:W-:Y:S05]  /*07b0*/  @!P1 BRA `(.L_x_8) ;  /* 0x0000000000949947 */ /* 0x000fea0003800000 */
[----:B------:R-:W-:Y:S02]  /*07c0*/  ISETP.GE.U32.AND P0, PT, R21, 0x8, PT ;  /* 0x000000081500780c */ /* 0x000fe40003f06070 */
[----:B------:R-:W-:-:S04]  /*07d0*/  LOP3.LUT R13, R0, 0x7, RZ, 0xc0, !PT ;  /* 0x00000007000d7812 */ /* 0x000fc800078ec0ff */
[----:B------:R-:W-:-:S07]  /*07e0*/  ISETP.NE.AND P1, PT, R13, RZ, PT ;  /* 0x000000ff0d00720c */ /* 0x000fce0003f25270 */
[----:B------:R-:W-:Y:S06]  /*07f0*/  @!P0 BRA `(.L_x_9) ;  /* 0x0000000000308947 */ /* 0x000fec0003800000 */
[C---:B------:R-:W-:Y:S01]  /*0800*/  LEA R12, R2.reuse, UR4, 0x2 ;  /* 0x00000004020c7c11 */ /* 0x040fe2000f8e10ff */
[----:B------:R-:W-:-:S04]  /*0810*/  VIADD R2, R2, 0x8 ;  /* 0x0000000802027836 */ /* 0x000fc80000000000 */
[----:B------:R-:W0:Y:S04]  /*0820*/  LDS.128 R4, [R12] ;  /* 0x000000000c047984 */ /* 0x000e280000000c00 */
[----:B------:R-:W1:Y:S01]  /*0830*/  LDS.128 R8, [R12+0x10] ;  /* 0x000010000c087984 */ /* 0x000e620000000c00 */
[----:B0-----:R-:W-:-:S04]  /*0840*/  FADD R4, R3, R4 ;  /* 0x0000000403047221 */ /* 0x001fc80000000000 */
[----:B------:R-:W-:-:S04]  /*0850*/  FADD R5, R4, R5 ;  /* 0x0000000504057221 */ /* 0x000fc80000000000 */
[----:B------:R-:W-:-:S04]  /*0860*/  FADD R6, R5, R6 ;  /* 0x0000000605067221 */ /* 0x000fc80000000000 */
[----:B------:R-:W-:-:S04]  /*0870*/  FADD R7, R6, R7 ;  /* 0x0000000706077221 */ /* 0x000fc80000000000 */
[----:B-1----:R-:W-:-:S04]  /*0880*/  FADD R8, R7, R8 ;  /* 0x0000000807087221 */ /* 0x002fc80000000000 */
[----:B------:R-:W-:-:S04]  /*0890*/  FADD R9, R8, R9 ;  /* 0x0000000908097221 */ /* 0x000fc80000000000 */
[----:B------:R-:W-:-:S04]  /*08a0*/  FADD R10, R9, R10 ;  /* 0x0000000a090a7221 */ /* 0x000fc80000000000 */
[----:B------:R-:W-:-:S07]  /*08b0*/  FADD R3, R10, R11 ;  /* 0x0000000b0a037221 */ /* 0x000fce0000000000 */
.L_x_9:
[----:B------:R-:W-:Y:S05]  /*08c0*/  @!P1 BRA `(.L_x_8) ;  /* 0x0000000000509947 */ /* 0x000fea0003800000 */
[----:B------:R-:W-:Y:S02]  /*08d0*/  ISETP.GE.U32.AND P0, PT, R13, 0x4, PT ;  /* 0x000000040d00780c */ /* 0x000fe40003f06070 */
[----:B------:R-:W-:-:S04]  /*08e0*/  LOP3.LUT R0, R0, 0x3, RZ, 0xc0, !PT ;  /* 0x0000000300007812 */ /* 0x000fc800078ec0ff */
[----:B------:R-:W-:-:S07]  /*08f0*/  ISETP.NE.AND P1, PT, R0, RZ, PT ;  /* 0x000000ff0000720c */ /* 0x000fce0003f25270 */
[----:B------:R-:W-:Y:S06]  /*0900*/  @!P0 BRA `(.L_x_10) ;  /* 0x00000000001c8947 */ /* 0x000fec0003800000 */
[C---:B------:R-:W-:Y:S01]  /*0910*/  LEA R4, R2.reuse, UR4, 0x2 ;  /* 0x0000000402047c11 */ /* 0x040fe2000f8e10ff */
[----:B------:R-:W-:-:S05]  /*0920*/  VIADD R2, R2, 0x4 ;  /* 0x0000000402027836 */ /* 0x000fca0000000000 */
[----:B------:R-:W0:Y:S02]  /*0930*/  LDS.128 R4, [R4] ;  /* 0x0000000004047984 */ /* 0x000e240000000c00 */
[----:B0-----:R-:W-:-:S04]  /*0940*/  FADD R8, R3, R4 ;  /* 0x0000000403087221 */ /* 0x001fc80000000000 */
[----:B------:R-:W-:-:S04]  /*0950*/  FADD R5, R8, R5 ;  /* 0x0000000508057221 */ /* 0x000fc80000000000 */
[----:B------:R-:W-:-:S04]  /*0960*/  FADD R6, R5, R6 ;  /* 0x0000000605067221 */ /* 0x000fc80000000000 */
[----:B------:R-:W-:-:S07]  /*0970*/  FADD R3, R6, R7 ;  /* 0x0000000706037221 */ /* 0x000fce0000000000 */
.L_x_10:
[----:B------:R-:W-:Y:S05]  /*0980*/  @!P1 BRA `(.L_x_8) ;  /* 0x0000000000209947 */ /* 0x000fea0003800000 */
[----:B------:R-:W-:Y:S02]  /*0990*/  LEA R2, R2, UR4, 0x2 ;  /* 0x0000000402027c11 */ /* 0x000fe4000f8e10ff */
[----:B------:R-:W-:-:S07]  /*09a0*/  IADD3 R0, PT, PT, -R0, RZ, RZ ;  /* 0x000000ff00007210 */ /* 0x000fce0007ffe1ff */
.L_x_11:
[----:B------:R0:W1:Y:S01]  /*09b0*/  LDS R4, [R2] ;  /* 0x0000000002047984 */ /* 0x0000620000000800 */
[----:B------:R-:W-:-:S05]  /*09c0*/  VIADD R0, R0, 0x1 ;  /* 0x0000000100007836 */ /* 0x000fca0000000000 */
[----:B------:R-:W-:Y:S01]  /*09d0*/  ISETP.NE.AND P0, PT, R0, RZ, PT ;  /* 0x000000ff0000720c */ /* 0x000fe20003f05270 */
[----:B0-----:R-:W-:Y:S02]  /*09e0*/  VIADD R2, R2, 0x4 ;  /* 0x0000000402027836 */ /* 0x001fe40000000000 */
[----:B-1----:R-:W-:-:S10]  /*09f0*/  FADD R3, R4, R3 ;  /* 0x0000000304037221 */ /* 0x002fd40000000000 */
[----:B------:R-:W-:Y:S05]  /*0a00*/  @P0 BRA `(.L_x_11) ;  /* 0xfffffffc00e80947 */ /* 0x000fea000383ffff */
.L_x_8:
[----:B------:R-:W-:-:S04]  /*0a10*/  I2FP.F32.S32 R4, UR8 ;  /* 0x0000000800047c45 */ /* 0x000fc80008201400 */
[----:B------:R-:W0:Y:S08]  /*0a20*/  MUFU.RCP R5, R4 ;  /* 0x0000000400057308 */ /* 0x000e300000001000 */
[----:B------:R-:W1:Y:S01]  /*0a30*/  FCHK P0, R3, R4 ;  /* 0x0000000403007302 */ /* 0x000e620000000000 */
[----:B0-----:R-:W-:-:S04]  /*0a40*/  FFMA R0, -R4, R5, 1 ;  /* 0x3f80000004007423 */ /* 0x001fc80000000105 */
[----:B------:R-:W-:-:S04]  /*0a50*/  FFMA R0, R5, R0, R5 ;  /* 0x0000000005007223 */ /* 0x000fc80000000005 */
[----:B------:R-:W-:-:S04]  /*0a60*/  FFMA R5, R0, R3, RZ ;  /* 0x0000000300057223 */ /* 0x000fc800000000ff */
[----:B------:R-:W-:-:S04]  /*0a70*/  FFMA R2, -R4, R5, R3 ;  /* 0x0000000504027223 */ /* 0x000fc80000000103 */
[----:B------:R-:W-:Y:S01]  /*0a80*/  FFMA R5, R0, R2, R5 ;  /* 0x0000000200057223 */ /* 0x000fe20000000005 */
[----:B-1----:R-:W-:Y:S06]  /*0a90*/  @!P0 BRA `(.L_x_12) ;  /* 0x0000000000088947 */ /* 0x002fec0003800000 */
[----:B------:R-:W-:-:S07]  /*0aa0*/  MOV R2, 0xac0 ;  /* 0x00000ac000027802 */ /* 0x000fce0000000f00 */
[----:B------:R-:W-:Y:S05]  /*0ab0*/  CALL.REL.NOINC `($__internal_0_$__cuda_sm3x_div_rn_noftz_f32_slowpath) ;  /* 0x00000000000c7944 */ /* 0x000fea0003c00000 */
.L_x_12:
[----:B------:R-:W0:Y:S02]  /*0ac0*/  LDC.64 R2, c[0x0][0x390] ;  /* 0x0000e400ff027b82 */ /* 0x000e240000000a00 */
[----:B0-----:R-:W-:Y:S01]  /*0ad0*/  STG.E desc[UR6][R2.64], R5 ;  /* 0x0000000502007986 */ /* 0x001fe2000c101906 */
[----:B------:R-:W-:Y:S05]  /*0ae0*/  EXIT ;  /* 0x000000000000794d */ /* 0x000fea0003800000 */
        .weak           $__internal_0_$__cuda_sm3x_div_rn_noftz_f32_slowpath
        .type           $__internal_0_$__cuda_sm3x_div_rn_noftz_f32_slowpath,@function
        .size           $__internal_0_$__cuda_sm3x_div_rn_noftz_f32_slowpath,(.L_x_22 - $__internal_0_$__cuda_sm3x_div_rn_noftz_f32_slowpath)
$__internal_0_$__cuda_sm3x_div_rn_noftz_f32_slowpath:
[----:B------:R-:W-:Y:S02]  /*0af0*/  SHF.R.U32.HI R5, RZ, 0x17, R4 ;  /* 0x00000017ff057819 */ /* 0x000fe40000011604 */
[----:B------:R-:W-:Y:S02]  /*0b00*/  SHF.R.U32.HI R0, RZ, 0x17, R3 ;  /* 0x00000017ff007819 */ /* 0x000fe40000011603 */
[----:B------:R-:W-:Y:S02]  /*0b10*/  LOP3.LUT R5, R5, 0xff, RZ, 0xc0, !PT ;  /* 0x000000ff05057812 */ /* 0x000fe400078ec0ff */
[----:B------:R-:W-:-:S03]  /*0b20*/  LOP3.LUT R10, R0, 0xff, RZ, 0xc0, !PT ;  /* 0x000000ff000a7812 */ /* 0x000fc600078ec0ff */
[----:B------:R-:W-:Y:S01]  /*0b30*/  VIADD R7, R5, 0xffffffff ;  /* 0xffffffff05077836 */ /* 0x000fe20000000000 */
[----:B------:R-:W-:-:S04]  /*0b40*/  IADD3 R8, PT, PT, R10, -0x1, RZ ;  /* 0xffffffff0a087810 */ /* 0x000fc80007ffe0ff */
[----:B------:R-:W-:-:S04]  /*0b50*/  ISETP.GT.U32.AND P0, PT, R7, 0xfd, PT ;  /* 0x000000fd0700780c */ /* 0x000fc80003f04070 */
[----:B------:R-:W-:-:S13]  /*0b60*/  ISETP.GT.U32.OR P0, PT, R8, 0xfd, P0 ;  /* 0x000000fd0800780c */ /* 0x000fda0000704470 */
[----:B------:R-:W-:Y:S01]  /*0b70*/  @!P0 IMAD.MOV.U32 R6, RZ, RZ, RZ ;  /* 0x000000ffff068224 */ /* 0x000fe200078e00ff */
[----:B------:R-:W-:Y:S06]  /*0b80*/  @!P0 BRA `(.L_x_13) ;  /* 0x0000000000608947 */ /* 0x000fec0003800000 */
[----:B------:R-:W-:Y:S01]  /*0b90*/  FSETP.GTU.FTZ.AND P0, PT, |R3|, +INF , PT ;  /* 0x7f8000000300780b */ /* 0x000fe20003f1c200 */
[----:B------:R-:W-:Y:S01]  /*0ba0*/  IMAD.MOV.U32 R0, RZ, RZ, R4 ;  /* 0x000000ffff007224 */ /* 0x000fe200078e0004 */
[----:B------:R-:W-:-:S04]  /*0bb0*/  FSETP.GTU.FTZ.AND P1, PT, |R4|, +INF , PT ;  /* 0x7f8000000400780b */ /* 0x000fc80003f3c200 */
[----:B------:R-:W-:-:S13]  /*0bc0*/  PLOP3.LUT P0, PT, P0, P1, PT, 0xf8, 0x8f ;  /* 0x00000000008f781c */ /* 0x000fda0000703f70 */
[----:B------:R-:W-:Y:S05]  /*0bd0*/  @P0 BRA `(.L_x_14) ;  /* 0x0000000400440947 */ /* 0x000fea0003800000 */
[----:B------:R-:W-:-:S13]  /*0be0*/  LOP3.LUT P0, RZ, R4, 0x7fffffff, R3, 0xc8, !PT ;  /* 0x7fffffff04ff7812 */ /* 0x000fda000780c803 */
[----:B------:R-:W-:Y:S05]  /*0bf0*/  @!P0 BRA `(.L_x_15) ;  /* 0x0000000400348947 */ /* 0x000fea0003800000 */
[C---:B------:R-:W-:Y:S02]  /*0c00*/  FSETP.NEU.FTZ.AND P2, PT, |R3|.reuse, +INF , PT ;  /* 0x7f8000000300780b */ /* 0x040fe40003f5d200 */
[----:B------:R-:W-:Y:S02]  /*0c10*/  FSETP.NEU.FTZ.AND P1, PT, |R0|, +INF , PT ;  /* 0x7f8000000000780b */ /* 0x000fe40003f3d200 */
[----:B------:R-:W-:-:S11]  /*0c20*/  FSETP.NEU.FTZ.AND P0, PT, |R3|, +INF , PT ;  /* 0x7f8000000300780b */ /* 0x000fd60003f1d200 */
[----:B------:R-:W-:Y:S05]  /*0c30*/  @!P1 BRA !P2, `(.L_x_15) ;  /* 0x0000000400249947 */ /* 0x000fea0005000000 */
[----:B------:R-:W-:-:S04]  /*0c40*/  LOP3.LUT P2, RZ, R3, 0x7fffffff, RZ, 0xc0, !PT ;  /* 0x7fffffff03ff7812 */ /* 0x000fc8000784c0ff */
[----:B------:R-:W-:-:S13]  /*0c50*/  PLOP3.LUT P1, PT, P1, P2, PT, 0x2f, 0xf2 ;  /* 0x0000000000f2781c */ /* 0x000fda0000f24577 */
[----:B------:R-:W-:Y:S05]  /*0c60*/  @P1 BRA `(.L_x_16) ;  /* 0x0000000400101947 */ /* 0x000fea0003800000 */
[----:B------:R-:W-:-:S04]  /*0c70*/  LOP3.LUT P1, RZ, R4, 0x7fffffff, RZ, 0xc0, !PT ;  /* 0x7fffffff04ff7812 */ /* 0x000fc8000782c0ff */
[----:B------:R-:W-:-:S13]  /*0c80*/  PLOP3.LUT P0, PT, P0, P1, PT, 0x2f, 0xf2 ;  /* 0x0000000000f2781c */ /* 0x000fda0000702577 */
[----:B------:R-:W-:Y:S05]  /*0c90*/  @P0 BRA `(.L_x_17) ;  /* 0x0000000000f80947 */ /* 0x000fea0003800000 */
[----:B------:R-:W-:Y:S02]  /*0ca0*/  ISETP.GE.AND P0, PT, R8, RZ, PT ;  /* 0x000000ff0800720c */ /* 0x000fe40003f06270 */
[----:B------:R-:W-:-:S11]  /*0cb0*/  ISETP.GE.AND P1, PT, R7, RZ, PT ;  /* 0x000000ff0700720c */ /* 0x000fd60003f26270 */
[----:B------:R-:W-:Y:S01]  /*0cc0*/  @P0 MOV R6, RZ ;  /* 0x000000ff00060202 */ /* 0x000fe20000000f00 */
[----:B------:R-:W-:Y:S02]  /*0cd0*/  @!P0 IMAD.MOV.U32 R6, RZ, RZ, -0x40 ;  /* 0xffffffc0ff068424 */ /* 0x000fe400078e00ff */
[----:B------:R-:W-:Y:S01]  /*0ce0*/  @!P0 FFMA R3, R3, 1.84467440737095516160e+19, RZ ;  /* 0x5f80000003038823 */ /* 0x000fe200000000ff */
[----:B------:R-:W-:Y:S01]  /*0cf0*/  @!P1 FFMA R4, R0, 1.84467440737095516160e+19, RZ ;  /* 0x5f80000000049823 */ /* 0x000fe200000000ff */
[----:B------:R-:W-:-:S07]  /*0d00*/  @!P1 VIADD R6, R6, 0x40 ;  /* 0x0000004006069836 */ /* 0x000fce0000000000 */
.L_x_13:
[----:B------:R-:W-:-:S04]  /*0d10*/  LEA R7, R5, 0xc0800000, 0x17 ;  /* 0xc080000005077811 */ /* 0x000fc800078eb8ff */
[----:B------:R-:W-:Y:S01]  /*0d20*/  IADD3 R7, PT, PT, -R7, R4, RZ ;  /* 0x0000000407077210 */ /* 0x000fe20007ffe1ff */
[----:B------:R-:W-:-:S03]  /*0d30*/  VIADD R4, R10, 0xffffff81 ;  /* 0xffffff810a047836 */ /* 0x000fc60000000000 */
[----:B------:R-:W0:Y:S01]  /*0d40*/  MUFU.RCP R8, R7 ;  /* 0x0000000700087308 */ /* 0x000e220000001000 */
[----:B------:R-:W-:Y:S01]  /*0d50*/  FADD.FTZ R9, -R7, -RZ ;  /* 0x800000ff07097221 */ /* 0x000fe20000010100 */
[C---:B------:R-:W-:Y:S01]  /*0d60*/  IMAD R0, R4.reuse, -0x800000, R3 ;  /* 0xff80000004007824 */ /* 0x040fe200078e0203 */
[----:B------:R-:W-:-:S05]  /*0d70*/  IADD3 R5, PT, PT, R4, 0x7f, -R5 ;  /* 0x0000007f04057810 */ /* 0x000fca0007ffe805 */
[----:B------:R-:W-:Y:S02]  /*0d80*/  IMAD.IADD R5, R5, 0x1, R6 ;  /* 0x0000000105057824 */ /* 0x000fe400078e0206 */
[----:B0-----:R-:W-:-:S04]  /*0d90*/  FFMA R11, R8, R9, 1 ;  /* 0x3f800000080b7423 */ /* 0x001fc80000000009 */
[----:B------:R-:W-:-:S04]  /*0da0*/  FFMA R10, R8, R11, R8 ;  /* 0x0000000b080a7223 */ /* 0x000fc80000000008 */
[----:B------:R-:W-:-:S04]  /*0db0*/  FFMA R3, R0, R10, RZ ;  /* 0x0000000a00037223 */ /* 0x000fc800000000ff */
[----:B------:R-:W-:-:S04]  /*0dc0*/  FFMA R8, R9, R3, R0 ;  /* 0x0000000309087223 */ /* 0x000fc80000000000 */
[----:B------:R-:W-:-:S04]  /*0dd0*/  FFMA R11, R10, R8, R3 ;  /* 0x000000080a0b7223 */ /* 0x000fc80000000003 */
[----:B------:R-:W-:-:S04]  /*0de0*/  FFMA R8, R9, R11, R0 ;  /* 0x0000000b09087223 */ /* 0x000fc80000000000 */
[----:B------:R-:W-:-:S05]  /*0df0*/  FFMA R3, R10, R8, R11 ;  /* 0x000000080a037223 */ /* 0x000fca000000000b */
[----:B------:R-:W-:-:S04]  /*0e00*/  SHF.R.U32.HI R0, RZ, 0x17, R3 ;  /* 0x00000017ff007819 */ /* 0x000fc80000011603 */
[----:B------:R-:W-:-:S04]  /*0e10*/  LOP3.LUT R0, R0, 0xff, RZ, 0xc0, !PT ;  /* 0x000000ff00007812 */ /* 0x000fc800078ec0ff */
[----:B------:R-:W-:-:S05]  /*0e20*/  IADD3 R6, PT, PT, R0, R5, RZ ;  /* 0x0000000500067210 */ /* 0x000fca0007ffe0ff */
[----:B------:R-:W-:-:S05]  /*0e30*/  VIADD R0, R6, 0xffffffff ;  /* 0xffffffff06007836 */ /* 0x000fca0000000000 */
[----:B------:R-:W-:-:S13]  /*0e40*/  ISETP.GE.U32.AND P0, PT, R0, 0xfe, PT ;  /* 0x000000fe0000780c */ /* 0x000fda0003f06070 */
[----:B------:R-:W-:Y:S05]  /*0e50*/  @!P0 BRA `(.L_x_18) ;  /* 0x0000000000808947 */ /* 0x000fea0003800000 */
[----:B------:R-:W-:-:S13]  /*0e60*/  ISETP.GT.AND P0, PT, R6, 0xfe, PT ;  /* 0x000000fe0600780c */ /* 0x000fda0003f04270 */
[----:B------:R-:W-:Y:S05]  /*0e70*/  @P0 BRA `(.L_x_19) ;  /* 0x00000000006c0947 */ /* 0x000fea0003800000 */
[----:B------:R-:W-:-:S13]  /*0e80*/  ISETP.GE.AND P0, PT, R6, 0x1, PT ;  /* 0x000000010600780c */ /* 0x000fda0003f06270 */
[----:B------:R-:W-:Y:S05]  /*0e90*/  @P0 BRA `(.L_x_20) ;  /* 0x0000000000980947 */ /* 0x000fea0003800000 */
[----:B------:R-:W-:Y:S02]  /*0ea0*/  ISETP.GE.AND P0, PT, R6, -0x18, PT ;  /* 0xffffffe80600780c */ /* 0x000fe40003f06270 */
[----:B------:R-:W-:-:S11]  /*0eb0*/  LOP3.LUT R3, R3, 0x80000000, RZ, 0xc0, !PT ;  /* 0x8000000003037812 */ /* 0x000fd600078ec0ff */
[----:B------:R-:W-:Y:S05]  /*0ec0*/  @!P0 BRA `(.L_x_20) ;  /* 0x00000000008c8947 */ /* 0x000fea0003800000 */
[-CC-:B------:R-:W-:Y:S01]  /*0ed0*/  FFMA.RZ R0, R10, R8.reuse, R11.reuse ;  /* 0x000000080a007223 */ /* 0x180fe2000000c00b */
[----:B------:R-:W-:Y:S02]  /*0ee0*/  VIADD R7, R6, 0x20 ;  /* 0x0000002006077836 */ /* 0x000fe40000000000 */
[-CC-:B------:R-:W-:Y:S01]  /*0ef0*/  FFMA.RM R5, R10, R8.reuse, R11.reuse ;  /* 0x000000080a057223 */ /* 0x180fe2000000400b */
[----:B------:R-:W-:Y:S02]  /*0f00*/  ISETP.NE.AND P2, PT, R6, RZ, PT ;  /* 0x000000ff0600720c */ /* 0x000fe40003f45270 */
[----:B------:R-:W-:Y:S01]  /*0f10*/  LOP3.LUT R4, R0, 0x7fffff, RZ, 0xc0, !PT ;  /* 0x007fffff00047812 */ /* 0x000fe200078ec0ff */
[----:B------:R-:W-:Y:S01]  /*0f20*/  FFMA.RP R0, R10, R8, R11 ;  /* 0x000000080a007223 */ /* 0x000fe2000000800b */
[----:B------:R-:W-:Y:S02]  /*0f30*/  ISETP.NE.AND P1, PT, R6, RZ, PT ;  /* 0x000000ff0600720c */ /* 0x000fe40003f25270 */
[----:B------:R-:W-:-:S02]  /*0f40*/  LOP3.LUT R4, R4, 0x800000, RZ, 0xfc, !PT ;  /* 0x0080000004047812 */ /* 0x000fc400078efcff */
[----:B------:R-:W-:Y:S02]  /*0f50*/  IADD3 R6, PT, PT, -R6, RZ, RZ ;  /* 0x000000ff06067210 */ /* 0x000fe40007ffe1ff */
[----:B------:R-:W-:Y:S02]  /*0f60*/  SHF.L.U32 R7, R4, R7, RZ ;  /* 0x0000000704077219 */ /* 0x000fe400000006ff */
[----:B------:R-:W-:Y:S02]  /*0f70*/  FSETP.NEU.FTZ.AND P0, PT, R0, R5, PT ;  /* 0x000000050000720b */ /* 0x000fe40003f1d000 */
[----:B------:R-:W-:Y:S02]  /*0f80*/  SEL R5, R6, RZ, P2 ;  /* 0x000000ff06057207 */ /* 0x000fe40001000000 */
[----:B------:R-:W-:Y:S02]  /*0f90*/  ISETP.NE.AND P1, PT, R7, RZ, P1 ;  /* 0x000000ff0700720c */ /* 0x000fe40000f25270 */
[----:B------:R-:W-:-:S02]  /*0fa0*/  SHF.R.U32.HI R5, RZ, R5, R4 ;  /* 0x00000005ff057219 */ /* 0x000fc40000011604 */
[----:B------:R-:W-:Y:S02]  /*0fb0*/  PLOP3.LUT P0, PT, P0, P1, PT, 0xf8, 0x8f ;  /* 0x00000000008f781c */ /* 0x000fe40000703f70 */
[----:B------:R-:W-:Y:S02]  /*0fc0*/  SHF.R.U32.HI R7, RZ, 0x1, R5 ;  /* 0x00000001ff077819 */ /* 0x000fe40000011605 */
[----:B------:R-:W-:-:S04]  /*0fd0*/  SEL R0, RZ, 0x1, !P0 ;  /* 0x00000001ff007807 */ /* 0x000fc80004000000 */
[----:B------:R-:W-:-:S04]  /*0fe0*/  LOP3.LUT R0, R0, 0x1, R7, 0xf8, !PT ;  /* 0x0000000100007812 */ /* 0x000fc800078ef807 */
[----:B------:R-:W-:-:S05]  /*0ff0*/  LOP3.LUT R0, R0, R5, RZ, 0xc0, !PT ;  /* 0x0000000500007212 */ /* 0x000fca00078ec0ff */
[----:B------:R-:W-:-:S05]  /*1000*/  IMAD.IADD R0, R7, 0x1, R0 ;  /* 0x0000000107007824 */ /* 0x000fca00078e0200 */
[----:B------:R-:W-:Y:S01]  /*1010*/  LOP3.LUT R3, R0, R3, RZ, 0xfc, !PT ;  /* 0x0000000300037212 */ /* 0x000fe200078efcff */
[----:B------:R-:W-:Y:S06]  /*1020*/  BRA `(.L_x_20) ;  /* 0x0000000000347947 */ /* 0x000fec0003800000 */
.L_x_19:
[----:B------:R-:W-:-:S04]  /*1030*/  LOP3.LUT R3, R3, 0x80000000, RZ, 0xc0, !PT ;  /* 0x8000000003037812 */ /* 0x000fc800078ec0ff */
[----:B------:R-:W-:Y:S01]  /*1040*/  LOP3.LUT R3, R3, 0x7f800000, RZ, 0xfc, !PT ;  /* 0x7f80000003037812 */ /* 0x000fe200078efcff */
[----:B------:R-:W-:Y:S06]  /*1050*/  BRA `(.L_x_20) ;  /* 0x0000000000287947 */ /* 0x000fec0003800000 */
.L_x_18:
[----:B------:R-:W-:Y:S01]  /*1060*/  IMAD R3, R5, 0x800000, R3 ;  /* 0x0080000005037824 */ /* 0x000fe200078e0203 */
[----:B------:R-:W-:Y:S06]  /*1070*/  BRA `(.L_x_20) ;  /* 0x0000000000207947 */ /* 0x000fec0003800000 */
.L_x_17:
[----:B------:R-:W-:-:S04]  /*1080*/  LOP3.LUT R3, R4, 0x80000000, R3, 0x48, !PT ;  /* 0x8000000004037812 */ /* 0x000fc800078e4803 */
[----:B------:R-:W-:Y:S01]  /*1090*/  LOP3.LUT R3, R3, 0x7f800000, RZ, 0xfc, !PT ;  /* 0x7f80000003037812 */ /* 0x000fe200078efcff */
[----:B------:R-:W-:Y:S06]  /*10a0*/  BRA `(.L_x_20) ;  /* 0x0000000000147947 */ /* 0x000fec0003800000 */
.L_x_16:
[----:B------:R-:W-:Y:S01]  /*10b0*/  LOP3.LUT R3, R4, 0x80000000, R3, 0x48, !PT ;  /* 0x8000000004037812 */ /* 0x000fe200078e4803 */
[----:B------:R-:W-:Y:S06]  /*10c0*/  BRA `(.L_x_20) ;  /* 0x00000000000c7947 */ /* 0x000fec0003800000 */
.L_x_15:
[----:B------:R-:W0:Y:S01]  /*10d0*/  MUFU.RSQ R3, -QNAN ;  /* 0xffc0000000037908 */ /* 0x000e220000001400 */
[----:B------:R-:W-:Y:S05]  /*10e0*/  BRA `(.L_x_20) ;  /* 0x0000000000047947 */ /* 0x000fea0003800000 */
.L_x_14:
[----:B------:R-:W-:-:S07]  /*10f0*/  FADD.FTZ R3, R3, R0 ;  /* 0x0000000003037221 */ /* 0x000fce0000010000 */
.L_x_20:
[----:B0-----:R-:W-:Y:S01]  /*1100*/  MOV R5, R3 ;  /* 0x0000000300057202 */ /* 0x001fe20000000f00 */
[----:B------:R-:W-:-:S04]  /*1110*/  IMAD.MOV.U32 R3, RZ, RZ, 0x0 ;  /* 0x00000000ff037424 */ /* 0x000fc800078e00ff */
[----:B------:R-:W-:Y:S05]  /*1120*/  RET.REL.NODEC R2 `(_Z16calculateAveragePiiPf) ;  /* 0xffffffec02b47950 */ /* 0x000fea0003c3ffff */
.L_x_21:
[----:B------:R-:W-:-:S00]  /*1130*/  BRA `(.L_x_21) ;  /* 0xfffffffc00fc7947 */ /* 0x000fc0000383ffff */
[----:B------:R-:W-:-:S00]  /*1140*/  NOP ;  /* 0x0000000000007918 */ /* 0x000fc00000000000 */
        /* <DEDUP_REMOVED lines=11> */
.L_x_22:


//--------------------- .nv.shared._Z16calculateAveragePiiPf --------------------------
	.section	.nv.shared._Z16calculateAveragePiiPf,"aw",@nobits
	.sectionflags	@""
	.align	4
.nv.shared._Z16calculateAveragePiiPf:
	.zero		2048


//--------------------- .nv.shared.reserved.0     --------------------------
	.section	.nv.shared.reserved.0,"aw",@nobits
	.weak		__nv_reservedSMEM_offset_0_alias
	.size		__nv_reservedSMEM_offset_0_alias, 0, 64
	.other		__nv_reservedSMEM_offset_0_alias,@"STO_CUDA_RESERVED_SHARED STV_DEFAULT"
__nv_reservedSMEM_offset_0_alias:
	.zero		0
	.zero		64


//--------------------- .nv.constant0._Z16calculateAveragePiiPf --------------------------
	.section	.nv.constant0._Z16calculateAveragePiiPf,"a",@progbits
	.sectionflags	@""
	.align	4
.nv.constant0._Z16calculateAveragePiiPf:
	.zero		920


//--------------------- SYMBOLS --------------------------

	.type		.nv.reservedSmem.offset0,@object
	.size		.nv.reservedSmem.offset0,0x4
	.type		.nv.reservedSmem.cap,@object
	.size		.nv.reservedSmem.cap,0x4
